//
// Generated by NVIDIA NVVM Compiler
//
// Compiler Build ID: CL-36424714
// Cuda compilation tools, release 13.0, V13.0.88
// Based on NVVM 20.0.0
//

.version 9.0
.target sm_100
.address_size 64

	// .globl	_Z6reducePiS_
.extern .shared .align 16 .b8 sdata[];

.visible .entry _Z6reducePiS_(
	.param .u64 .ptr .align 1 _Z6reducePiS__param_0,
	.param .u64 .ptr .align 1 _Z6reducePiS__param_1
)
{
	.reg .pred 	%p<4>;
	.reg .b32 	%r<18>;
	.reg .b64 	%rd<9>;

	ld.param.u64 	%rd2, [_Z6reducePiS__param_0];
	ld.param.u64 	%rd1, [_Z6reducePiS__param_1];
	cvta.to.global.u64 	%rd3, %rd2;
	mov.u32 	%r1, %tid.x;
	mov.u32 	%r2, %ctaid.x;
	mov.u32 	%r17, %ntid.x;
	mad.lo.s32 	%r7, %r2, %r17, %r1;
	mul.wide.s32 	%rd4, %r7, 4;
	add.s64 	%rd5, %rd3, %rd4;
	ld.global.u32 	%r8, [%rd5];
	shl.b32 	%r9, %r1, 2;
	mov.u32 	%r10, sdata;
	add.s32 	%r4, %r10, %r9;
	st.shared.u32 	[%r4], %r8;
	bar.sync 	0;
	setp.lt.u32 	%p1, %r17, 2;
	@%p1 bra 	$L__BB0_4;
$L__BB0_1:
	shr.u32 	%r6, %r17, 1;
	setp.ge.u32 	%p2, %r1, %r6;
	@%p2 bra 	$L__BB0_3;
	shl.b32 	%r11, %r6, 2;
	add.s32 	%r12, %r4, %r11;
	ld.shared.u32 	%r13, [%r12];
	ld.shared.u32 	%r14, [%r4];
	add.s32 	%r15, %r14, %r13;
	st.shared.u32 	[%r4], %r15;
$L__BB0_3:
	bar.sync 	0;
	setp.gt.u32 	%p3, %r17, 3;
	mov.u32 	%r17, %r6;
	@%p3 bra 	$L__BB0_1;
$L__BB0_4:
	cvta.to.global.u64 	%rd6, %rd1;
	ld.shared.u32 	%r16, [sdata];
	mul.wide.u32 	%rd7, %r2, 4;
	add.s64 	%rd8, %rd6, %rd7;
	st.global.u32 	[%rd8], %r16;
	ret;

}
	// .globl	_Z19count_collisions_cuP4int3Piii
.visible .entry _Z19count_collisions_cuP4int3Piii(
	.param .u64 .ptr .align 1 _Z19count_collisions_cuP4int3Piii_param_0,
	.param .u64 .ptr .align 1 _Z19count_collisions_cuP4int3Piii_param_1,
	.param .u32 _Z19count_collisions_cuP4int3Piii_param_2,
	.param .u32 _Z19count_collisions_cuP4int3Piii_param_3
)
{
	.reg .pred 	%p<12>;
	.reg .b32 	%r<28>;
	.reg .b64 	%rd<11>;

	ld.param.u64 	%rd2, [_Z19count_collisions_cuP4int3Piii_param_0];
	ld.param.u64 	%rd1, [_Z19count_collisions_cuP4int3Piii_param_1];
	ld.param.u32 	%r7, [_Z19count_collisions_cuP4int3Piii_param_3];
	cvta.to.global.u64 	%rd3, %rd2;
	mov.u32 	%r1, %tid.x;
	mov.u32 	%r2, %ctaid.x;
	mov.u32 	%r27, %ntid.x;
	mad.lo.s32 	%r8, %r2, %r27, %r1;
	div.s32 	%r9, %r8, %r7;
	mul.lo.s32 	%r10, %r9, %r7;
	sub.s32 	%r11, %r8, %r10;
	mul.wide.s32 	%rd4, %r9, 12;
	add.s64 	%rd5, %rd3, %rd4;
	ld.global.u32 	%r12, [%rd5];
	ld.global.u32 	%r13, [%rd5+4];
	ld.global.u32 	%r14, [%rd5+8];
	mul.wide.s32 	%rd6, %r11, 12;
	add.s64 	%rd7, %rd3, %rd6;
	ld.global.u32 	%r15, [%rd7];
	ld.global.u32 	%r16, [%rd7+4];
	ld.global.u32 	%r17, [%rd7+8];
	setp.eq.s32 	%p1, %r12, %r15;
	setp.eq.s32 	%p2, %r13, %r16;
	and.pred  	%p3, %p1, %p2;
	setp.eq.s32 	%p4, %r14, %r17;
	and.pred  	%p5, %p3, %p4;
	setp.lt.s32 	%p6, %r9, %r11;
	and.pred  	%p7, %p6, %p5;
	selp.u32 	%r18, 1, 0, %p7;
	shl.b32 	%r19, %r1, 2;
	mov.u32 	%r20, sdata;
	add.s32 	%r4, %r20, %r19;
	st.shared.u32 	[%r4], %r18;
	bar.sync 	0;
	setp.lt.u32 	%p8, %r27, 2;
	@%p8 bra 	$L__BB1_4;
$L__BB1_1:
	shr.u32 	%r6, %r27, 1;
	setp.ge.u32 	%p9, %r1, %r6;
	@%p9 bra 	$L__BB1_3;
	shl.b32 	%r21, %r6, 2;
	add.s32 	%r22, %r4, %r21;
	ld.shared.u32 	%r23, [%r22];
	ld.shared.u32 	%r24, [%r4];
	add.s32 	%r25, %r24, %r23;
	st.shared.u32 	[%r4], %r25;
$L__BB1_3:
	bar.sync 	0;
	setp.gt.u32 	%p10, %r27, 3;
	mov.u32 	%r27, %r6;
	@%p10 bra 	$L__BB1_1;
$L__BB1_4:
	setp.ne.s32 	%p11, %r1, 0;
	@%p11 bra 	$L__BB1_6;
	ld.shared.u32 	%r26, [sdata];
	cvta.to.global.u64 	%rd8, %rd1;
	mul.wide.u32 	%rd9, %r2, 4;
	add.s64 	%rd10, %rd8, %rd9;
	st.global.u32 	[%rd10], %r26;
$L__BB1_6:
	ret;

}


// ===== COMPILED SASS (sm_100) =====

	.target	sm_100

	.elftype	@"ET_EXEC"


//--------------------- .note.nv.tkinfo           --------------------------
	.section	.note.nv.tkinfo,"",@"SHT_NOTE"
	.sectionflags	@"SHF_NOTE_NV_TKINFO"
	.tkinfo
        /*0018*/ 	.word	0x00000002
        /*0030*/ 	.string	""
        /*0030*/ 	.string	"ptxas"
        /*0030*/ 	.string	"Cuda compilation tools, release 13.0, V13.0.88"
        /*0030*/ 	.string	"Build cuda_13.0.r13.0/compiler.36424714_0"
        /*0030*/ 	.string	"-arch sm_100 -m 64 "



//--------------------- .note.nv.cuinfo           --------------------------
	.section	.note.nv.cuinfo,"",@"SHT_NOTE"
	.sectionflags	@"SHF_NOTE_NV_CUINFO"
        /*0018*/ 	.short	0x0002
        /*001a*/ 	.short	0x0064
        /*001c*/ 	.short	0x0082
	.zero		2


//--------------------- .nv.info                  --------------------------
	.section	.nv.info,"",@"SHT_CUDA_INFO"
	.align	4


	//----- nvinfo : EIATTR_REGCOUNT
	.align		4
        /*0000*/ 	.byte	0x04, 0x2f
        /*0002*/ 	.short	(.L_1 - .L_0)
	.align		4
.L_0:
        /*0004*/ 	.word	index@(_Z6reducePiS_)
        /*0008*/ 	.word	0x0000000b


	//----- nvinfo : EIATTR_FRAME_SIZE
	.align		4
.L_1:
        /*000c*/ 	.byte	0x04, 0x11
        /*000e*/ 	.short	(.L_3 - .L_2)
	.align		4
.L_2:
        /*0010*/ 	.word	index@(_Z6reducePiS_)
        /*0014*/ 	.word	0x00000000


	//----- nvinfo : EIATTR_REGCOUNT
	.align		4
.L_3:
        /*0018*/ 	.byte	0x04, 0x2f
        /*001a*/ 	.short	(.L_5 - .L_4)
	.align		4
.L_4:
        /*001c*/ 	.word	index@(_Z19count_collisions_cuP4int3Piii)
        /*0020*/ 	.word	0x00000012


	//----- nvinfo : EIATTR_FRAME_SIZE
	.align		4
.L_5:
        /*0024*/ 	.byte	0x04, 0x11
        /*0026*/ 	.short	(.L_7 - .L_6)
	.align		4
.L_6:
        /*0028*/ 	.word	index@(_Z19count_collisions_cuP4int3Piii)
        /*002c*/ 	.word	0x00000000


	//----- nvinfo : EIATTR_MIN_STACK_SIZE
	.align		4
.L_7:
        /*0030*/ 	.byte	0x04, 0x12
        /*0032*/ 	.short	(.L_9 - .L_8)
	.align		4
.L_8:
        /*0034*/ 	.word	index@(_Z19count_collisions_cuP4int3Piii)
        /*0038*/ 	.word	0x00000000


	//----- nvinfo : EIATTR_MIN_STACK_SIZE
	.align		4
.L_9:
        /*003c*/ 	.byte	0x04, 0x12
        /*003e*/ 	.short	(.L_11 - .L_10)
	.align		4
.L_10:
        /*0040*/ 	.word	index@(_Z6reducePiS_)
        /*0044*/ 	.word	0x00000000
.L_11:


//--------------------- .nv.compat                --------------------------
	.section	.nv.compat,"",@"SHT_CUDA_COMPAT_INFO"
	.align	4
        /*0000*/ 	.byte	0x02, 0x09, 0x00, 0x00, 0x02, 0x02, 0x01, 0x00, 0x02, 0x05, 0x05, 0x00, 0x03, 0x07, 0x01, 0x01
        /*0010*/ 	.byte	0x02, 0x03, 0x00, 0x00, 0x02, 0x06, 0x01, 0x00, 0x04, 0x0b, 0x08, 0x00, 0x09, 0x00, 0x00, 0x00
        /*0020*/ 	.byte	0x00, 0x00, 0x00, 0x00


//--------------------- .nv.info._Z19count_collisions_cuP4int3Piii --------------------------
	.section	.nv.info._Z19count_collisions_cuP4int3Piii,"",@"SHT_CUDA_INFO"
	.sectionflags	@""
	.align	4


	//----- nvinfo : EIATTR_CUDA_API_VERSION
	.align		4
        /*0000*/ 	.byte	0x04, 0x37
        /*0002*/ 	.short	(.L_13 - .L_12)
.L_12:
        /*0004*/ 	.word	0x00000082


	//----- nvinfo : EIATTR_KPARAM_INFO
	.align		4
.L_13:
        /*0008*/ 	.byte	0x04, 0x17
        /*000a*/ 	.short	(.L_15 - .L_14)
.L_14:
        /*000c*/ 	.word	0x00000000
        /*0010*/ 	.short	0x0003
        /*0012*/ 	.short	0x0014
        /*0014*/ 	.byte	0x00, 0xf0, 0x11, 0x00


	//----- nvinfo : EIATTR_KPARAM_INFO
	.align		4
.L_15:
        /*0018*/ 	.byte	0x04, 0x17
        /*001a*/ 	.short	(.L_17 - .L_16)
.L_16:
        /*001c*/ 	.word	0x00000000
        /*0020*/ 	.short	0x0002
        /*0022*/ 	.short	0x0010
        /*0024*/ 	.byte	0x00, 0xf0, 0x11, 0x00


	//----- nvinfo : EIATTR_KPARAM_INFO
	.align		4
.L_17:
        /*0028*/ 	.byte	0x04, 0x17
        /*002a*/ 	.short	(.L_19 - .L_18)
.L_18:
        /*002c*/ 	.word	0x00000000
        /*0030*/ 	.short	0x0001
        /*0032*/ 	.short	0x0008
        /*0034*/ 	.byte	0x00, 0xf5, 0x21, 0x00


	//----- nvinfo : EIATTR_KPARAM_INFO
	.align		4
.L_19:
        /*0038*/ 	.byte	0x04, 0x17
        /*003a*/ 	.short	(.L_21 - .L_20)
.L_20:
        /*003c*/ 	.word	0x00000000
        /*0040*/ 	.short	0x0000
        /*0042*/ 	.short	0x0000
        /*0044*/ 	.byte	0x00, 0xf5, 0x21, 0x00


	//----- nvinfo : EIATTR_SPARSE_MMA_MASK
	.align		4
.L_21:
        /*0048*/ 	.byte	0x03, 0x50
        /*004a*/ 	.short	0x0000


	//----- nvinfo : EIATTR_MAXREG_COUNT
	.align		4
        /*004c*/ 	.byte	0x03, 0x1b
        /*004e*/ 	.short	0x00ff


	//----- nvinfo : EIATTR_NUM_BARRIERS
	.align		4
        /*0050*/ 	.byte	0x02, 0x4c
        /*0052*/ 	.byte	0x01
	.zero		1


	//----- nvinfo : EIATTR_MERCURY_ISA_VERSION
	.align		4
        /*0054*/ 	.byte	0x03, 0x5f
        /*0056*/ 	.short	0x0101


	//----- nvinfo : EIATTR_VRC_CTA_INIT_COUNT
	.align		4
        /*0058*/ 	.byte	0x02, 0x4a
	.zero		1
	.zero		1


	//----- nvinfo : EIATTR_EXIT_INSTR_OFFSETS
	.align		4
        /*005c*/ 	.byte	0x04, 0x1c
        /*005e*/ 	.short	(.L_23 - .L_22)


	//   ....[0]....
.L_22:
        /*0060*/ 	.word	0x00000440


	//   ....[1]....
        /*0064*/ 	.word	0x000004c0


	//----- nvinfo : EIATTR_CBANK_PARAM_SIZE
	.align		4
.L_23:
        /*0068*/ 	.byte	0x03, 0x19
        /*006a*/ 	.short	0x0018


	//----- nvinfo : EIATTR_PARAM_CBANK
	.align		4
        /*006c*/ 	.byte	0x04, 0x0a
        /*006e*/ 	.short	(.L_25 - .L_24)
	.align		4
.L_24:
        /*0070*/ 	.word	index@(.nv.constant0._Z19count_collisions_cuP4int3Piii)
        /*0074*/ 	.short	0x0380
        /*0076*/ 	.short	0x0018


	//----- nvinfo : EIATTR_SW_WAR
	.align		4
.L_25:
        /*0078*/ 	.byte	0x04, 0x36
        /*007a*/ 	.short	(.L_27 - .L_26)
.L_26:
        /*007c*/ 	.word	0x00000008
.L_27:


//--------------------- .nv.info._Z6reducePiS_    --------------------------
	.section	.nv.info._Z6reducePiS_,"",@"SHT_CUDA_INFO"
	.sectionflags	@""
	.align	4


	//----- nvinfo : EIATTR_CUDA_API_VERSION
	.align		4
        /*0000*/ 	.byte	0x04, 0x37
        /*0002*/ 	.short	(.L_29 - .L_28)
.L_28:
        /*0004*/ 	.word	0x00000082


	//----- nvinfo : EIATTR_KPARAM_INFO
	.align		4
.L_29:
        /*0008*/ 	.byte	0x04, 0x17
        /*000a*/ 	.short	(.L_31 - .L_30)
.L_30:
        /*000c*/ 	.word	0x00000000
        /*0010*/ 	.short	0x0001
        /*0012*/ 	.short	0x0008
        /*0014*/ 	.byte	0x00, 0xf5, 0x21, 0x00


	//----- nvinfo : EIATTR_KPARAM_INFO
	.align		4
.L_31:
        /*0018*/ 	.byte	0x04, 0x17
        /*001a*/ 	.short	(.L_33 - .L_32)
.L_32:
        /*001c*/ 	.word	0x00000000
        /*0020*/ 	.short	0x0000
        /*0022*/ 	.short	0x0000
        /*0024*/ 	.byte	0x00, 0xf5, 0x21, 0x00


	//----- nvinfo : EIATTR_SPARSE_MMA_MASK
	.align		4
.L_33:
        /*0028*/ 	.byte	0x03, 0x50
        /*002a*/ 	.short	0x0000


	//----- nvinfo : EIATTR_MAXREG_COUNT
	.align		4
        /*002c*/ 	.byte	0x03, 0x1b
        /*002e*/ 	.short	0x00ff


	//----- nvinfo : EIATTR_NUM_BARRIERS
	.align		4
        /*0030*/ 	.byte	0x02, 0x4c
        /*0032*/ 	.byte	0x01
	.zero		1


	//----- nvinfo : EIATTR_MERCURY_ISA_VERSION
	.align		4
        /*0034*/ 	.byte	0x03, 0x5f
        /*0036*/ 	.short	0x0101


	//----- nvinfo : EIATTR_VRC_CTA_INIT_COUNT
	.align		4
        /*0038*/ 	.byte	0x02, 0x4a
	.zero		1
	.zero		1


	//----- nvinfo : EIATTR_EXIT_INSTR_OFFSETS
	.align		4
        /*003c*/ 	.byte	0x04, 0x1c
        /*003e*/ 	.short	(.L_35 - .L_34)


	//   ....[0]....
.L_34:
        /*0040*/ 	.word	0x00000240


	//----- nvinfo : EIATTR_CBANK_PARAM_SIZE
	.align		4
.L_35:
        /*0044*/ 	.byte	0x03, 0x19
        /*0046*/ 	.short	0x0010


	//----- nvinfo : EIATTR_PARAM_CBANK
	.align		4
        /*0048*/ 	.byte	0x04, 0x0a
        /*004a*/ 	.short	(.L_37 - .L_36)
	.align		4
.L_36:
        /*004c*/ 	.word	index@(.nv.constant0._Z6reducePiS_)
        /*0050*/ 	.short	0x0380
        /*0052*/ 	.short	0x0010


	//----- nvinfo : EIATTR_SW_WAR
	.align		4
.L_37:
        /*0054*/ 	.byte	0x04, 0x36
        /*0056*/ 	.short	(.L_39 - .L_38)
.L_38:
        /*0058*/ 	.word	0x00000008
.L_39:


//--------------------- .nv.callgraph             --------------------------
	.section	.nv.callgraph,"",@"SHT_CUDA_CALLGRAPH"
	.align	4
	.sectionentsize	8
	.align		4
        /*0000*/ 	.word	0x00000000
	.align		4
        /*0004*/ 	.word	0xffffffff
	.align		4
        /*0008*/ 	.word	0x00000000
	.align		4
        /*000c*/ 	.word	0xfffffffe
	.align		4
        /*0010*/ 	.word	0x00000000
	.align		4
        /*0014*/ 	.word	0xfffffffd
	.align		4
        /*0018*/ 	.word	0x00000000
	.align		4
        /*001c*/ 	.word	0xfffffffc


//--------------------- .text._Z19count_collisions_cuP4int3Piii --------------------------
	.section	.text._Z19count_collisions_cuP4int3Piii,"ax",@progbits
	.align	128
        .global         _Z19count_collisions_cuP4int3Piii
        .type           _Z19count_collisions_cuP4int3Piii,@function
        .size           _Z19count_collisions_cuP4int3Piii,(.L_x_6 - _Z19count_collisions_cuP4int3Piii)
        .other          _Z19count_collisions_cuP4int3Piii,@"STO_CUDA_ENTRY STV_DEFAULT"
_Z19count_collisions_cuP4int3Piii:
.text._Z19count_collisions_cuP4int3Piii:
[----:B------:R-:W-:Y:S08]  /*0000*/  LDC R1, c[0x0][0x37c] ;  /* 0x0000df00ff017b82 */ /* 0x000ff00000000800 */
[----:B------:R-:W0:Y:S01]  /*0010*/  LDC R11, c[0x0][0x394] ;  /* 0x0000e500ff0b7b82 */ /* 0x000e220000000800 */
[----:B------:R-:W1:Y:S01]  /*0020*/  S2R R3, SR_TID.X ;  /* 0x0000000000037919 */ /* 0x000e620000002100 */
[----:B------:R-:W1:Y:S01]  /*0030*/  LDCU UR8, c[0x0][0x360] ;  /* 0x00006c00ff0877ac */ /* 0x000e620008000800 */
[----:B------:R-:W1:Y:S01]  /*0040*/  S2R R0, SR_CTAID.X ;  /* 0x0000000000007919 */ /* 0x000e620000002500 */
[----:B------:R-:W2:Y:S01]  /*0050*/  LDCU.64 UR6, c[0x0][0x358] ;  /* 0x00006b00ff0677ac */ /* 0x000ea20008000a00 */
[----:B0-----:R-:W-:-:S04]  /*0060*/  IABS R7, R11 ;  /* 0x0000000b00077213 */ /* 0x001fc80000000000 */
[----:B------:R-:W0:Y:S01]  /*0070*/  I2F.RP R6, R7 ;  /* 0x0000000700067306 */ /* 0x000e220000209400 */
[----:B-1----:R-:W-:-:S07]  /*0080*/  IMAD R2, R0, UR8, R3 ;  /* 0x0000000800027c24 */ /* 0x002fce000f8e0203 */
[----:B0-----:R-:W0:Y:S02]  /*0090*/  MUFU.RCP R6, R6 ;  /* 0x0000000600067308 */ /* 0x001e240000001000 */
[----:B0-----:R-:W-:Y:S01]  /*00a0*/  VIADD R4, R6, 0xffffffe ;  /* 0x0ffffffe06047836 */ /* 0x001fe20000000000 */
[----:B------:R-:W-:-:S05]  /*00b0*/  IABS R6, R2 ;  /* 0x0000000200067213 */ /* 0x000fca0000000000 */
[----:B------:R0:W1:Y:S02]  /*00c0*/  F2I.FTZ.U32.TRUNC.NTZ R5, R4 ;  /* 0x0000000400057305 */ /* 0x000064000021f000 */
[----:B0-----:R-:W-:Y:S02]  /*00d0*/  IMAD.MOV.U32 R4, RZ, RZ, RZ ;  /* 0x000000ffff047224 */ /* 0x001fe400078e00ff */
[----:B-1----:R-:W-:-:S04]  /*00e0*/  IMAD.MOV R8, RZ, RZ, -R5 ;  /* 0x000000ffff087224 */ /* 0x002fc800078e0a05 */
[----:B------:R-:W-:-:S04]  /*00f0*/  IMAD R9, R8, R7, RZ ;  /* 0x0000000708097224 */ /* 0x000fc800078e02ff */
[----:B------:R-:W-:-:S06]  /*0100*/  IMAD.HI.U32 R5, R5, R9, R4 ;  /* 0x0000000905057227 */ /* 0x000fcc00078e0004 */
[----:B------:R-:W-:-:S04]  /*0110*/  IMAD.HI.U32 R5, R5, R6, RZ ;  /* 0x0000000605057227 */ /* 0x000fc800078e00ff */
[----:B------:R-:W-:-:S04]  /*0120*/  IMAD.MOV R4, RZ, RZ, -R5 ;  /* 0x000000ffff047224 */ /* 0x000fc800078e0a05 */
[----:B------:R-:W-:-:S05]  /*0130*/  IMAD R4, R7, R4, R6 ;  /* 0x0000000407047224 */ /* 0x000fca00078e0206 */
[----:B------:R-:W-:-:S13]  /*0140*/  ISETP.GT.U32.AND P2, PT, R7, R4, PT ;  /* 0x000000040700720c */ /* 0x000fda0003f44070 */
[-C--:B------:R-:W-:Y:S01]  /*0150*/  @!P2 IADD3 R4, PT, PT, R4, -R7.reuse, RZ ;  /* 0x800000070404a210 */ /* 0x080fe20007ffe0ff */
[----:B------:R-:W-:Y:S01]  /*0160*/  @!P2 VIADD R5, R5, 0x1 ;  /* 0x000000010505a836 */ /* 0x000fe20000000000 */
[----:B------:R-:W-:Y:S02]  /*0170*/  ISETP.NE.AND P2, PT, R11, RZ, PT ;  /* 0x000000ff0b00720c */ /* 0x000fe40003f45270 */
[----:B------:R-:W-:Y:S02]  /*0180*/  ISETP.GE.U32.AND P0, PT, R4, R7, PT ;  /* 0x000000070400720c */ /* 0x000fe40003f06070 */
[----:B------:R-:W-:Y:S01]  /*0190*/  LOP3.LUT R4, R2, R11, RZ, 0x3c, !PT ;  /* 0x0000000b02047212 */ /* 0x000fe200078e3cff */
[----:B------:R-:W0:Y:S03]  /*01a0*/  LDC.64 R6, c[0x0][0x380] ;  /* 0x0000e000ff067b82 */ /* 0x000e260000000a00 */
[----:B------:R-:W-:-:S07]  /*01b0*/  ISETP.GE.AND P1, PT, R4, RZ, PT ;  /* 0x000000ff0400720c */ /* 0x000fce0003f26270 */
[----:B------:R-:W-:-:S04]  /*01c0*/  @P0 VIADD R5, R5, 0x1 ;  /* 0x0000000105050836 */ /* 0x000fc80000000000 */
[----:B------:R-:W-:-:S05]  /*01d0*/  IMAD.MOV.U32 R9, RZ, RZ, R5 ;  /* 0x000000ffff097224 */ /* 0x000fca00078e0005 */
[----:B------:R-:W-:Y:S02]  /*01e0*/  @!P1 IADD3 R9, PT, PT, -R9, RZ, RZ ;  /* 0x000000ff09099210 */ /* 0x000fe40007ffe1ff */
[----:B------:R-:W-:-:S05]  /*01f0*/  @!P2 LOP3.LUT R9, RZ, R11, RZ, 0x33, !PT ;  /* 0x0000000bff09a212 */ /* 0x000fca00078e33ff */
[----:B------:R-:W-:Y:S02]  /*0200*/  IMAD.MOV R8, RZ, RZ, -R9 ;  /* 0x000000ffff087224 */ /* 0x000fe400078e0a09 */
[----:B0-----:R-:W-:-:S04]  /*0210*/  IMAD.WIDE R4, R9, 0xc, R6 ;  /* 0x0000000c09047825 */ /* 0x001fc800078e0206 */
[----:B------:R-:W-:Y:S01]  /*0220*/  IMAD R8, R11, R8, R2 ;  /* 0x000000080b087224 */ /* 0x000fe200078e0202 */
[----:B--2---:R-:W2:Y:S03]  /*0230*/  LDG.E R10, desc[UR6][R4.64+0x4] ;  /* 0x00000406040a7981 */ /* 0x004ea6000c1e1900 */
[----:B------:R-:W-:Y:S01]  /*0240*/  IMAD.WIDE R6, R8, 0xc, R6 ;  /* 0x0000000c08067825 */ /* 0x000fe200078e0206 */
[----:B------:R-:W3:Y:S04]  /*0250*/  LDG.E R2, desc[UR6][R4.64] ;  /* 0x0000000604027981 */ /* 0x000ee8000c1e1900 */
[----:B------:R-:W2:Y:S04]  /*0260*/  LDG.E R15, desc[UR6][R6.64+0x4] ;  /* 0x00000406060f7981 */ /* 0x000ea8000c1e1900 */
[----:B------:R-:W3:Y:S04]  /*0270*/  LDG.E R13, desc[UR6][R6.64] ;  /* 0x00000006060d7981 */ /* 0x000ee8000c1e1900 */
[----:B------:R0:W4:Y:S04]  /*0280*/  LDG.E R11, desc[UR6][R4.64+0x8] ;  /* 0x00000806040b7981 */ /* 0x000128000c1e1900 */
[----:B------:R-:W4:Y:S01]  /*0290*/  LDG.E R12, desc[UR6][R6.64+0x8] ;  /* 0x00000806060c7981 */ /* 0x000f22000c1e1900 */
[----:B------:R-:W1:Y:S01]  /*02a0*/  S2UR UR5, SR_CgaCtaId ;  /* 0x00000000000579c3 */ /* 0x000e620000008800 */
[----:B------:R-:W-:Y:S01]  /*02b0*/  UMOV UR4, 0x400 ;  /* 0x0000040000047882 */ /* 0x000fe20000000000 */
[----:B------:R-:W-:Y:S01]  /*02c0*/  ISETP.NE.AND P1, PT, R3, RZ, PT ;  /* 0x000000ff0300720c */ /* 0x000fe20003f25270 */
[----:B-1----:R-:W-:-:S06]  /*02d0*/  ULEA UR4, UR5, UR4, 0x18 ;  /* 0x0000000405047291 */ /* 0x002fcc000f8ec0ff */
[----:B0-----:R-:W-:Y:S02]  /*02e0*/  LEA R5, R3, UR4, 0x2 ;  /* 0x0000000403057c11 */ /* 0x001fe4000f8e10ff */
[----:B--2---:R-:W-:-:S04]  /*02f0*/  ISETP.NE.AND P0, PT, R10, R15, PT ;  /* 0x0000000f0a00720c */ /* 0x004fc80003f05270 */
[----:B---3--:R-:W-:Y:S01]  /*0300*/  ISETP.EQ.AND P0, PT, R2, R13, !P0 ;  /* 0x0000000d0200720c */ /* 0x008fe20004702270 */
[----:B------:R-:W-:-:S05]  /*0310*/  IMAD.U32 R2, RZ, RZ, UR8 ;  /* 0x00000008ff027e24 */ /* 0x000fca000f8e00ff */
[----:B------:R-:W-:Y:S02]  /*0320*/  ISETP.GE.U32.AND P2, PT, R2, 0x2, PT ;  /* 0x000000020200780c */ /* 0x000fe40003f46070 */
[----:B----4-:R-:W-:-:S04]  /*0330*/  ISETP.EQ.AND P0, PT, R11, R12, P0 ;  /* 0x0000000c0b00720c */ /* 0x010fc80000702270 */
[----:B------:R-:W-:-:S04]  /*0340*/  ISETP.LT.AND P0, PT, R9, R8, P0 ;  /* 0x000000080900720c */ /* 0x000fc80000701270 */
[----:B------:R-:W-:-:S05]  /*0350*/  SEL R4, RZ, 0x1, !P0 ;  /* 0x00000001ff047807 */ /* 0x000fca0004000000 */
[----:B------:R0:W-:Y:S01]  /*0360*/  STS [R5], R4 ;  /* 0x0000000405007388 */ /* 0x0001e20000000800 */
[----:B------:R-:W-:Y:S06]  /*0370*/  BAR.SYNC.DEFER_BLOCKING 0x0 ;  /* 0x0000000000007b1d */ /* 0x000fec0000010000 */
[----:B------:R-:W-:Y:S05]  /*0380*/  @!P2 BRA `(.L_x_0) ;  /* 0x00000000002ca947 */ /* 0x000fea0003800000 */
.L_x_1:
[----:B------:R-:W-:-:S04]  /*0390*/  SHF.R.U32.HI R8, RZ, 0x1, R2 ;  /* 0x00000001ff087819 */ /* 0x000fc80000011602 */
[----:B------:R-:W-:-:S13]  /*03a0*/  ISETP.GE.U32.AND P0, PT, R3, R8, PT ;  /* 0x000000080300720c */ /* 0x000fda0003f06070 */
[----:B0-----:R-:W-:Y:S01]  /*03b0*/  @!P0 IMAD R4, R8, 0x4, R5 ;  /* 0x0000000408048824 */ /* 0x001fe200078e0205 */
[----:B------:R-:W-:Y:S05]  /*03c0*/  @!P0 LDS R7, [R5] ;  /* 0x0000000005078984 */ /* 0x000fea0000000800 */
[----:B------:R-:W0:Y:S02]  /*03d0*/  @!P0 LDS R4, [R4] ;  /* 0x0000000004048984 */ /* 0x000e240000000800 */
[----:B0-----:R-:W-:-:S05]  /*03e0*/  @!P0 IADD3 R6, PT, PT, R4, R7, RZ ;  /* 0x0000000704068210 */ /* 0x001fca0007ffe0ff */
[----:B------:R1:W-:Y:S01]  /*03f0*/  @!P0 STS [R5], R6 ;  /* 0x0000000605008388 */ /* 0x0003e20000000800 */
[----:B------:R-:W-:Y:S01]  /*0400*/  BAR.SYNC.DEFER_BLOCKING 0x0 ;  /* 0x0000000000007b1d */ /* 0x000fe20000010000 */
[----:B------:R-:W-:Y:S01]  /*0410*/  ISETP.GT.U32.AND P0, PT, R2, 0x3, PT ;  /* 0x000000030200780c */ /* 0x000fe20003f04070 */
[----:B------:R-:W-:-:S12]  /*0420*/  IMAD.MOV.U32 R2, RZ, RZ, R8 ;  /* 0x000000ffff027224 */ /* 0x000fd800078e0008 */
[----:B-1----:R-:W-:Y:S05]  /*0430*/  @P0 BRA `(.L_x_1) ;  /* 0xfffffffc00d40947 */ /* 0x002fea000383ffff */
.L_x_0:
[----:B------:R-:W-:Y:S05]  /*0440*/  @P1 EXIT ;  /* 0x000000000000194d */ /* 0x000fea0003800000 */
[----:B------:R-:W1:Y:S01]  /*0450*/  S2UR UR5, SR_CgaCtaId ;  /* 0x00000000000579c3 */ /* 0x000e620000008800 */
[----:B------:R-:W-:-:S07]  /*0460*/  UMOV UR4, 0x400 ;  /* 0x0000040000047882 */ /* 0x000fce0000000000 */
[----:B------:R-:W2:Y:S01]  /*0470*/  LDC.64 R2, c[0x0][0x388] ;  /* 0x0000e200ff027b82 */ /* 0x000ea20000000a00 */
[----:B-1----:R-:W-:Y:S01]  /*0480*/  ULEA UR4, UR5, UR4, 0x18 ;  /* 0x0000000405047291 */ /* 0x002fe2000f8ec0ff */
[----:B--2---:R-:W-:-:S08]  /*0490*/  IMAD.WIDE.U32 R2, R0, 0x4, R2 ;  /* 0x0000000400027825 */ /* 0x004fd000078e0002 */
[----:B0-----:R-:W0:Y:S04]  /*04a0*/  LDS R5, [UR4] ;  /* 0x00000004ff057984 */ /* 0x001e280008000800 */
[----:B0-----:R-:W-:Y:S01]  /*04b0*/  STG.E desc[UR6][R2.64], R5 ;  /* 0x0000000502007986 */ /* 0x001fe2000c101906 */
[----:B------:R-:W-:Y:S05]  /*04c0*/  EXIT ;  /* 0x000000000000794d */ /* 0x000fea0003800000 */
.L_x_2:
[----:B------:R-:W-:-:S00]  /*04d0*/  BRA `(.L_x_2) ;  /* 0xfffffffc00fc7947 */ /* 0x000fc0000383ffff */
[----:B------:R-:W-:-:S00]  /*04e0*/  NOP ;  /* 0x0000000000007918 */ /* 0x000fc00000000000 */
        /* <DEDUP_REMOVED lines=9> */
.L_x_6:


//--------------------- .text._Z6reducePiS_       --------------------------
	.section	.text._Z6reducePiS_,"ax",@progbits
	.align	128
        .global         _Z6reducePiS_
        .type           _Z6reducePiS_,@function
        .size           _Z6reducePiS_,(.L_x_7 - _Z6reducePiS_)
        .other          _Z6reducePiS_,@"STO_CUDA_ENTRY STV_DEFAULT"
_Z6reducePiS_:
.text._Z6reducePiS_:
[----:B------:R-:W-:Y:S01]  /*0000*/  LDC R1, c[0x0][0x37c] ;  /* 0x0000df00ff017b82 */ /* 0x000fe20000000800 */
[----:B------:R-:W0:Y:S07]  /*0010*/  S2R R6, SR_TID.X ;  /* 0x0000000000067919 */ /* 0x000e2e0000002100 */
[----:B------:R-:W1:Y:S01]  /*0020*/  LDC.64 R2, c[0x0][0x380] ;  /* 0x0000e000ff027b82 */ /* 0x000e620000000a00 */
[----:B------:R-:W0:Y:S01]  /*0030*/  LDCU UR8, c[0x0][0x360] ;  /* 0x00006c00ff0877ac */ /* 0x000e220008000800 */
[----:B------:R-:W0:Y:S01]  /*0040*/  S2R R7, SR_CTAID.X ;  /* 0x0000000000077919 */ /* 0x000e220000002500 */
[----:B------:R-:W2:Y:S01]  /*0050*/  LDCU.64 UR6, c[0x0][0x358] ;  /* 0x00006b00ff0677ac */ /* 0x000ea20008000a00 */
[----:B0-----:R-:W-:-:S04]  /*0060*/  IMAD R5, R7, UR8, R6 ;  /* 0x0000000807057c24 */ /* 0x001fc8000f8e0206 */
[----:B-1----:R-:W-:-:S06]  /*0070*/  IMAD.WIDE R2, R5, 0x4, R2 ;  /* 0x0000000405027825 */ /* 0x002fcc00078e0202 */
[----:B--2---:R-:W2:Y:S01]  /*0080*/  LDG.E R2, desc[UR6][R2.64] ;  /* 0x0000000602027981 */ /* 0x004ea2000c1e1900 */
[----:B------:R-:W0:Y:S01]  /*0090*/  S2UR UR5, SR_CgaCtaId ;  /* 0x00000000000579c3 */ /* 0x000e220000008800 */
[----:B------:R-:W-:Y:S01]  /*00a0*/  UMOV UR4, 0x400 ;  /* 0x0000040000047882 */ /* 0x000fe20000000000 */
[----:B------:R-:W-:Y:S02]  /*00b0*/  UISETP.GE.U32.AND UP0, UPT, UR8, 0x2, UPT ;  /* 0x000000020800788c */ /* 0x000fe4000bf06070 */
[----:B0-----:R-:W-:-:S06]  /*00c0*/  ULEA UR4, UR5, UR4, 0x18 ;  /* 0x0000000405047291 */ /* 0x001fcc000f8ec0ff */
[----:B------:R-:W-:-:S05]  /*00d0*/  LEA R5, R6, UR4, 0x2 ;  /* 0x0000000406057c11 */ /* 0x000fca000f8e10ff */
[----:B--2---:R0:W-:Y:S01]  /*00e0*/  STS [R5], R2 ;  /* 0x0000000205007388 */ /* 0x0041e20000000800 */
[----:B------:R-:W-:Y:S06]  /*00f0*/  BAR.SYNC.DEFER_BLOCKING 0x0 ;  /* 0x0000000000007b1d */ /* 0x000fec0000010000 */
[----:B------:R-:W-:Y:S05]  /*0100*/  BRA.U !UP0, `(.L_x_3) ;  /* 0x0000000108307547 */ /* 0x000fea000b800000 */
[----:B------:R-:W-:-:S07]  /*0110*/  IMAD.U32 R0, RZ, RZ, UR8 ;  /* 0x00000008ff007e24 */ /* 0x000fce000f8e00ff */
.L_x_4:
        /* <DEDUP_REMOVED lines=8> */
[----:B------:R-:W-:Y:S02]  /*01a0*/  ISETP.GT.U32.AND P0, PT, R0, 0x3, PT ;  /* 0x000000030000780c */ /* 0x000fe40003f04070 */
[----:B------:R-:W-:-:S11]  /*01b0*/  MOV R0, R8 ;  /* 0x0000000800007202 */ /* 0x000fd60000000f00 */
[----:B-1----:R-:W-:Y:S05]  /*01c0*/  @P0 BRA `(.L_x_4) ;  /* 0xfffffffc00d40947 */ /* 0x002fea000383ffff */
.L_x_3:
[----:B------:R-:W1:Y:S01]  /*01d0*/  S2UR UR5, SR_CgaCtaId ;  /* 0x00000000000579c3 */ /* 0x000e620000008800 */
[----:B------:R-:W-:-:S07]  /*01e0*/  UMOV UR4, 0x400 ;  /* 0x0000040000047882 */ /* 0x000fce0000000000 */
[----:B0-----:R-:W0:Y:S01]  /*01f0*/  LDC.64 R2, c[0x0][0x388] ;  /* 0x0000e200ff027b82 */ /* 0x001e220000000a00 */
[----:B-1----:R-:W-:Y:S01]  /*0200*/  ULEA UR4, UR5, UR4, 0x18 ;  /* 0x0000000405047291 */ /* 0x002fe2000f8ec0ff */
[----:B0-----:R-:W-:-:S08]  /*0210*/  IMAD.WIDE.U32 R2, R7, 0x4, R2 ;  /* 0x0000000407027825 */ /* 0x001fd000078e0002 */
[----:B------:R-:W0:Y:S04]  /*0220*/  LDS R5, [UR4] ;  /* 0x00000004ff057984 */ /* 0x000e280008000800 */
[----:B0-----:R-:W-:Y:S01]  /*0230*/  STG.E desc[UR6][R2.64], R5 ;  /* 0x0000000502007986 */ /* 0x001fe2000c101906 */
[----:B------:R-:W-:Y:S05]  /*0240*/  EXIT ;  /* 0x000000000000794d */ /* 0x000fea0003800000 */
.L_x_5:
        /* <DEDUP_REMOVED lines=11> */
.L_x_7:


//--------------------- .nv.shared._Z19count_collisions_cuP4int3Piii --------------------------
	.section	.nv.shared._Z19count_collisions_cuP4int3Piii,"aw",@nobits
	.sectionflags	@""
	.align	16
	.zero		1024


//--------------------- .nv.shared.reserved.0     --------------------------
	.section	.nv.shared.reserved.0,"aw",@nobits
	.weak		__nv_reservedSMEM_offset_0_alias
	.size		__nv_reservedSMEM_offset_0_alias, 0, 64
	.other		__nv_reservedSMEM_offset_0_alias,@"STO_CUDA_RESERVED_SHARED STV_DEFAULT"
__nv_reservedSMEM_offset_0_alias:
	.zero		0
	.zero		64


//--------------------- .nv.shared._Z6reducePiS_  --------------------------
	.section	.nv.shared._Z6reducePiS_,"aw",@nobits
	.sectionflags	@""
	.align	16
	.zero		1024


//--------------------- .nv.constant0._Z19count_collisions_cuP4int3Piii --------------------------
	.section	.nv.constant0._Z19count_collisions_cuP4int3Piii,"a",@progbits
	.sectionflags	@""
	.align	4
.nv.constant0._Z19count_collisions_cuP4int3Piii:
	.zero		920


//--------------------- .nv.constant0._Z6reducePiS_ --------------------------
	.section	.nv.constant0._Z6reducePiS_,"a",@progbits
	.sectionflags	@""
	.align	4
.nv.constant0._Z6reducePiS_:
	.zero		912


//--------------------- SYMBOLS --------------------------

	.type		.nv.reservedSmem.offset0,@object
	.size		.nv.reservedSmem.offset0,0x4
	.type		.nv.reservedSmem.cap,@object
	.size		.nv.reservedSmem.cap,0x4
